	.headerflags	@"EF_CUDA_TEXMODE_UNIFIED EF_CUDA_64BIT_ADDRESS EF_CUDA_ACCELERATORS EF_CUDA_SM90 EF_CUDA_VIRTUAL_SM(EF_CUDA_SM90)"
	.elftype	@"ET_EXEC"


//--------------------- .nv.info                  --------------------------
	.section	.nv.info,"",@"SHT_CUDA_INFO"
	.align	4


	//----- nvinfo : EIATTR_REGCOUNT
	.align		4
        /*0000*/ 	.byte	0x04, 0x2f
        /*0002*/ 	.short	(.L_1 - .L_0)
	.align		4
.L_0:
        /*0004*/ 	.word	index@(triton_poi_fused_cat_20)
        /*0008*/ 	.word	0x00000017


	//----- nvinfo : EIATTR_MIN_STACK_SIZE
	.align		4
.L_1:
        /*000c*/ 	.byte	0x04, 0x12
        /*000e*/ 	.short	(.L_3 - .L_2)
	.align		4
.L_2:
        /*0010*/ 	.word	index@(triton_poi_fused_cat_20)
        /*0014*/ 	.word	0x00000000


	//----- nvinfo : EIATTR_FRAME_SIZE
	.align		4
.L_3:
        /*0018*/ 	.byte	0x04, 0x11
        /*001a*/ 	.short	(.L_5 - .L_4)
	.align		4
.L_4:
        /*001c*/ 	.word	index@(triton_poi_fused_cat_20)
        /*0020*/ 	.word	0x00000000


	//----- nvinfo : EIATTR_MIN_STACK_SIZE
	.align		4
.L_5:
        /*0024*/ 	.byte	0x04, 0x12
        /*0026*/ 	.short	(.L_7 - .L_6)
	.align		4
.L_6:
        /*0028*/ 	.word	index@(triton_poi_fused_cat_20)
        /*002c*/ 	.word	0x00000000
.L_7:


//--------------------- .nv.info.triton_poi_fused_cat_20 --------------------------
	.section	.nv.info.triton_poi_fused_cat_20,"",@"SHT_CUDA_INFO"
	.sectionflags	@""
	.align	4


	//----- nvinfo : EIATTR_CUDA_API_VERSION
	.align		4
        /*0000*/ 	.byte	0x04, 0x37
        /*0002*/ 	.short	(.L_9 - .L_8)
.L_8:
        /*0004*/ 	.word	0x0000007c


	//----- nvinfo : EIATTR_KPARAM_INFO
	.align		4
.L_9:
        /*0008*/ 	.byte	0x04, 0x17
        /*000a*/ 	.short	(.L_11 - .L_10)
.L_10:
        /*000c*/ 	.word	0x00000000
        /*0010*/ 	.short	0x0005
        /*0012*/ 	.short	0x0028
        /*0014*/ 	.byte	0x00, 0xf0, 0x11, 0x00


	//----- nvinfo : EIATTR_KPARAM_INFO
	.align		4
.L_11:
        /*0018*/ 	.byte	0x04, 0x17
        /*001a*/ 	.short	(.L_13 - .L_12)
.L_12:
        /*001c*/ 	.word	0x00000000
        /*0020*/ 	.short	0x0004
        /*0022*/ 	.short	0x0020
        /*0024*/ 	.byte	0x00, 0xf4, 0x21, 0x00


	//----- nvinfo : EIATTR_KPARAM_INFO
	.align		4
.L_13:
        /*0028*/ 	.byte	0x04, 0x17
        /*002a*/ 	.short	(.L_15 - .L_14)
.L_14:
        /*002c*/ 	.word	0x00000000
        /*0030*/ 	.short	0x0003
        /*0032*/ 	.short	0x0018
        /*0034*/ 	.byte	0x00, 0xf4, 0x21, 0x00


	//----- nvinfo : EIATTR_KPARAM_INFO
	.align		4
.L_15:
        /*0038*/ 	.byte	0x04, 0x17
        /*003a*/ 	.short	(.L_17 - .L_16)
.L_16:
        /*003c*/ 	.word	0x00000000
        /*0040*/ 	.short	0x0002
        /*0042*/ 	.short	0x0010
        /*0044*/ 	.byte	0x00, 0xf4, 0x21, 0x00


	//----- nvinfo : EIATTR_KPARAM_INFO
	.align		4
.L_17:
        /*0048*/ 	.byte	0x04, 0x17
        /*004a*/ 	.short	(.L_19 - .L_18)
.L_18:
        /*004c*/ 	.word	0x00000000
        /*0050*/ 	.short	0x0001
        /*0052*/ 	.short	0x0008
        /*0054*/ 	.byte	0x00, 0xf4, 0x21, 0x00


	//----- nvinfo : EIATTR_KPARAM_INFO
	.align		4
.L_19:
        /*0058*/ 	.byte	0x04, 0x17
        /*005a*/ 	.short	(.L_21 - .L_20)
.L_20:
        /*005c*/ 	.word	0x00000000
        /*0060*/ 	.short	0x0000
        /*0062*/ 	.short	0x0000
        /*0064*/ 	.byte	0x00, 0xf4, 0x21, 0x00


	//----- nvinfo : EIATTR_SPARSE_MMA_MASK
	.align		4
.L_21:
        /*0068*/ 	.byte	0x03, 0x50
        /*006a*/ 	.short	0x0000


	//----- nvinfo : EIATTR_MAXREG_COUNT
	.align		4
        /*006c*/ 	.byte	0x03, 0x1b
        /*006e*/ 	.short	0x00ff


	//----- nvinfo : EIATTR_EXIT_INSTR_OFFSETS
	.align		4
        /*0070*/ 	.byte	0x04, 0x1c
        /*0072*/ 	.short	(.L_23 - .L_22)


	//   ....[0]....
.L_22:
        /*0074*/ 	.word	0x00000440


	//----- nvinfo : EIATTR_REQNTID
	.align		4
.L_23:
        /*0078*/ 	.byte	0x04, 0x10
        /*007a*/ 	.short	(.L_25 - .L_24)
.L_24:
        /*007c*/ 	.word	0x00000100
        /*0080*/ 	.word	0x00000001
        /*0084*/ 	.word	0x00000001


	//----- nvinfo : EIATTR_CBANK_PARAM_SIZE
	.align		4
.L_25:
        /*0088*/ 	.byte	0x03, 0x19
        /*008a*/ 	.short	0x002c


	//----- nvinfo : EIATTR_PARAM_CBANK
	.align		4
        /*008c*/ 	.byte	0x04, 0x0a
        /*008e*/ 	.short	(.L_27 - .L_26)
	.align		4
.L_26:
        /*0090*/ 	.word	index@(.nv.constant0.triton_poi_fused_cat_20)
        /*0094*/ 	.short	0x0210
        /*0096*/ 	.short	0x002c


	//----- nvinfo : EIATTR_SW_WAR
	.align		4
.L_27:
        /*0098*/ 	.byte	0x04, 0x36
        /*009a*/ 	.short	(.L_29 - .L_28)
.L_28:
        /*009c*/ 	.word	0x00000008
.L_29:


//--------------------- .nv.callgraph             --------------------------
	.section	.nv.callgraph,"",@"SHT_CUDA_CALLGRAPH"
	.align	4
	.sectionentsize	8
	.align		4
        /*0000*/ 	.word	0x00000000
	.align		4
        /*0004*/ 	.word	0xffffffff
	.align		4
        /*0008*/ 	.word	0x00000000
	.align		4
        /*000c*/ 	.word	0xfffffffe
	.align		4
        /*0010*/ 	.word	0x00000000
	.align		4
        /*0014*/ 	.word	0xfffffffd
	.align		4
        /*0018*/ 	.word	0x00000000
	.align		4
        /*001c*/ 	.word	0xfffffffc


//--------------------- .text.triton_poi_fused_cat_20 --------------------------
	.section	.text.triton_poi_fused_cat_20,"ax",@progbits
	.align	128
        .global         triton_poi_fused_cat_20
        .type           triton_poi_fused_cat_20,@function
        .size           triton_poi_fused_cat_20,(.L_x_1 - triton_poi_fused_cat_20)
        .other          triton_poi_fused_cat_20,@"STO_CUDA_ENTRY STV_DEFAULT"
triton_poi_fused_cat_20:
.text.triton_poi_fused_cat_20:
[----:B------:R-:W-:Y:S01]  /*0000*/  LDC R1, c[0x0][0x28] ;  /* 0x00000a00ff017b82 */ /* 0x000fe20000000800 */
[----:B------:R-:W1:Y:S01]  /*0010*/  S2R R0, SR_TID.X ;  /* 0x0000000000007919 */ /* 0x000e620000002100 */
[----:B------:R-:W-:Y:S01]  /*0020*/  ULDC.64 UR6, c[0x0][0x220] ;  /* 0x0000880000067ab9 */ /* 0x000fe20000000a00 */
[----:B------:R-:W-:Y:S01]  /*0030*/  ULDC.64 UR8, c[0x0][0x228] ;  /* 0x00008a0000087ab9 */ /* 0x000fe20000000a00 */
[----:B------:R-:W-:Y:S01]  /*0040*/  IMAD.MOV.U32 R20, RZ, RZ, RZ ;  /* 0x000000ffff147224 */ /* 0x000fe200078e00ff */
[----:B------:R-:W2:Y:S01]  /*0050*/  S2R R3, SR_CTAID.X ;  /* 0x0000000000037919 */ /* 0x000ea20000002500 */
[----:B------:R-:W-:Y:S01]  /*0060*/  ULDC.64 UR4, c[0x0][0x208] ;  /* 0x0000820000047ab9 */ /* 0x000fe20000000a00 */
[----:B-1----:R-:W-:-:S05]  /*0070*/  IMAD.SHL.U32 R0, R0, 0x2, RZ ;  /* 0x0000000200007824 */ /* 0x002fca00078e00ff */
[----:B------:R-:W-:-:S05]  /*0080*/  LOP3.LUT R0, R0, 0x1fe, RZ, 0xc0, !PT ;  /* 0x000001fe00007812 */ /* 0x000fca00078ec0ff */
[----:B--2---:R-:W-:-:S04]  /*0090*/  IMAD R0, R3, 0x200, R0 ;  /* 0x0000020003007824 */ /* 0x004fc800078e0200 */
[----:B------:R-:W-:Y:S01]  /*00a0*/  IMAD.HI R8, R0, 0x2aaaaaab, RZ ;  /* 0x2aaaaaab00087827 */ /* 0x000fe200078e02ff */
[----:B------:R-:W-:-:S04]  /*00b0*/  SHF.R.S32.HI R3, RZ, 0x1f, R0 ;  /* 0x0000001fff037819 */ /* 0x000fc80000011400 */
[----:B------:R-:W-:Y:S02]  /*00c0*/  LEA.HI R4, R3, R0, RZ, 0xc ;  /* 0x0000000003047211 */ /* 0x000fe400078f60ff */
[----:B------:R-:W-:Y:S01]  /*00d0*/  SHF.R.U32.HI R11, RZ, 0x1f, R8 ;  /* 0x0000001fff0b7819 */ /* 0x000fe20000011608 */
[----:B------:R-:W1:Y:S01]  /*00e0*/  LDC.64 R2, c[0x0][0x210] ;  /* 0x00008400ff027b82 */ /* 0x000e620000000a00 */
[----:B------:R-:W-:Y:S02]  /*00f0*/  SHF.R.S32.HI R7, RZ, 0xc, R4 ;  /* 0x0000000cff077819 */ /* 0x000fe40000011404 */
[----:B------:R-:W-:Y:S02]  /*0100*/  LOP3.LUT R9, R4, 0xfffff000, RZ, 0xc0, !PT ;  /* 0xfffff00004097812 */ /* 0x000fe400078ec0ff */
[----:B------:R-:W-:Y:S01]  /*0110*/  LEA.HI.SX32 R11, R8, R11, 0x11 ;  /* 0x0000000b080b7211 */ /* 0x000fe200078f8aff */
[----:B------:R-:W-:-:S04]  /*0120*/  IMAD.HI R5, R7, 0x2aaaaaab, RZ ;  /* 0x2aaaaaab07057827 */ /* 0x000fc800078e02ff */
[----:B------:R-:W-:Y:S01]  /*0130*/  IMAD.IADD R9, R0, 0x1, -R9 ;  /* 0x0000000100097824 */ /* 0x000fe200078e0a09 */
[----:B------:R-:W-:-:S03]  /*0140*/  SHF.R.U32.HI R6, RZ, 0x1f, R5 ;  /* 0x0000001fff067819 */ /* 0x000fc60000011605 */
[----:B------:R-:W-:Y:S01]  /*0150*/  IMAD R9, R11, 0x10000, R9 ;  /* 0x000100000b097824 */ /* 0x000fe200078e0209 */
[----:B------:R-:W-:Y:S02]  /*0160*/  LEA.HI R6, R5, R6, RZ, 0x1d ;  /* 0x0000000605067211 */ /* 0x000fe400078fe8ff */
[----:B------:R-:W2:Y:S02]  /*0170*/  LDC.64 R4, c[0x0][0x218] ;  /* 0x00008600ff047b82 */ /* 0x000ea40000000a00 */
[----:B------:R-:W-:Y:S01]  /*0180*/  SHF.R.S32.HI R15, RZ, 0x1f, R9 ;  /* 0x0000001fff0f7819 */ /* 0x000fe20000011409 */
[----:B------:R-:W-:Y:S02]  /*0190*/  IMAD R7, R6, -0x30, R7 ;  /* 0xffffffd006077824 */ /* 0x000fe400078e0207 */
[----:B------:R-:W-:Y:S02]  /*01a0*/  IMAD R6, R11, -0x30000, R0 ;  /* 0xfffd00000b067824 */ /* 0x000fe400078e0200 */
[C---:B------:R-:W-:Y:S01]  /*01b0*/  IMAD.SHL.U32 R8, R7.reuse, 0x1000, RZ ;  /* 0x0000100007087824 */ /* 0x040fe200078e00ff */
[----:B------:R-:W-:Y:S01]  /*01c0*/  LOP3.LUT R10, R7, 0xfffffff0, RZ, 0xc0, !PT ;  /* 0xfffffff0070a7812 */ /* 0x000fe200078ec0ff */
[----:B------:R-:W-:Y:S01]  /*01d0*/  IMAD R13, R11, 0x10000, R6 ;  /* 0x000100000b0d7824 */ /* 0x000fe200078e0206 */
[----:B------:R-:W-:Y:S01]  /*01e0*/  ISETP.GT.AND P2, PT, R7, 0x1f, PT ;  /* 0x0000001f0700780c */ /* 0x000fe20003f44270 */
[----:B------:R-:W-:Y:S01]  /*01f0*/  IMAD.MOV.U32 R6, RZ, RZ, RZ ;  /* 0x000000ffff067224 */ /* 0x000fe200078e00ff */
[----:B------:R-:W-:Y:S01]  /*0200*/  IADD3 R9, P1, R8, R9, RZ ;  /* 0x0000000908097210 */ /* 0x000fe20007f3e0ff */
[----:B-1----:R-:W-:Y:S01]  /*0210*/  IMAD.WIDE R12, R13, 0x4, R2 ;  /* 0x000000040d0c7825 */ /* 0x002fe200078e0202 */
[----:B------:R-:W-:-:S02]  /*0220*/  ISETP.NE.AND P0, PT, R10, 0x10, PT ;  /* 0x000000100a00780c */ /* 0x000fc40003f05270 */
[----:B------:R-:W-:Y:S02]  /*0230*/  CS2R R2, SRZ ;  /* 0x0000000000027805 */ /* 0x000fe4000001ff00 */
[----:B------:R-:W-:Y:S01]  /*0240*/  LEA.HI.X.SX32 R8, R8, R15, 0x1, P1 ;  /* 0x0000000f08087211 */ /* 0x000fe200008f0eff */
[----:B------:R-:W-:Y:S01]  /*0250*/  IMAD.SHL.U32 R18, R9, 0x4, RZ ;  /* 0x0000000409127824 */ /* 0x000fe200078e00ff */
[C---:B------:R-:W-:Y:S01]  /*0260*/  ISETP.GE.AND P1, PT, R7.reuse, 0x10, PT ;  /* 0x000000100700780c */ /* 0x040fe20003f26270 */
[----:B------:R-:W1:Y:S03]  /*0270*/  LDC.64 R10, c[0x0][0x230] ;  /* 0x00008c00ff0a7b82 */ /* 0x000e660000000a00 */
[----:B------:R-:W-:Y:S01]  /*0280*/  IADD3 R16, P3, R18, UR6, RZ ;  /* 0x0000000612107c10 */ /* 0x000fe2000ff7e0ff */
[----:B--2---:R-:W-:Y:S01]  /*0290*/  IMAD.WIDE R14, R7, 0x4, R4 ;  /* 0x00000004070e7825 */ /* 0x004fe200078e0204 */
[----:B------:R-:W-:-:S02]  /*02a0*/  SHF.L.U64.HI R4, R9, 0x2, R8 ;  /* 0x0000000209047819 */ /* 0x000fc40000010208 */
[----:B------:R-:W-:Y:S02]  /*02b0*/  IADD3 R18, P4, R18, UR8, RZ ;  /* 0x0000000812127c10 */ /* 0x000fe4000ff9e0ff */
[----:B------:R-:W-:Y:S02]  /*02c0*/  IADD3.X R17, R4, UR7, RZ, P3, !PT ;  /* 0x0000000704117c10 */ /* 0x000fe40009ffe4ff */
[----:B------:R-:W-:Y:S01]  /*02d0*/  IADD3.X R19, R4, UR9, RZ, P4, !PT ;  /* 0x0000000904137c10 */ /* 0x000fe2000a7fe4ff */
[----:B------:R-:W2:Y:S01]  /*02e0*/  @!P1 LDG.E.EL R6, desc[UR4][R14.64] ;  /* 0x000000040e069981 */ /* 0x000ea2000c2e1900 */
[----:B------:R-:W-:-:S03]  /*02f0*/  CS2R R4, SRZ ;  /* 0x0000000000047805 */ /* 0x000fc6000001ff00 */
[----:B------:R-:W3:Y:S01]  /*0300*/  @!P1 LDG.E.64 R2, desc[UR4][R12.64] ;  /* 0x000000040c029981 */ /* 0x000ee2000c1e1b00 */
[----:B------:R-:W-:-:S03]  /*0310*/  CS2R R8, SRZ ;  /* 0x0000000000087805 */ /* 0x000fc6000001ff00 */
[----:B------:R-:W4:Y:S04]  /*0320*/  @!P1 LDG.E.EL R20, desc[UR4][R14.64] ;  /* 0x000000040e149981 */ /* 0x000f28000c2e1900 */
[----:B------:R-:W5:Y:S04]  /*0330*/  @!P0 LDG.E.64 R4, desc[UR4][R16.64+-0x40000] ;  /* 0xfc00000410048981 */ /* 0x000f68000c1e1b00 */
[----:B------:R-:W5:Y:S01]  /*0340*/  @P2 LDG.E.64 R8, desc[UR4][R18.64+-0x80000] ;  /* 0xf800000412082981 */ /* 0x000f62000c1e1b00 */
[----:B------:R-:W-:Y:S01]  /*0350*/  ISETP.GE.AND P3, PT, R7, 0x20, PT ;  /* 0x000000200700780c */ /* 0x000fe20003f66270 */
[----:B-1----:R-:W-:Y:S01]  /*0360*/  IMAD.WIDE R10, R0, 0x4, R10 ;  /* 0x00000004000a7825 */ /* 0x002fe200078e020a */
[----:B--2---:R-:W-:-:S02]  /*0370*/  SEL R7, R6, RZ, !P1 ;  /* 0x000000ff06077207 */ /* 0x004fc40004800000 */
[----:B---3--:R-:W-:Y:S02]  /*0380*/  SEL R2, R2, RZ, !P1 ;  /* 0x000000ff02027207 */ /* 0x008fe40004800000 */
[----:B------:R-:W-:Y:S02]  /*0390*/  SEL R3, R3, RZ, !P1 ;  /* 0x000000ff03037207 */ /* 0x000fe40004800000 */
[----:B----4-:R-:W-:Y:S01]  /*03a0*/  SEL R20, R20, RZ, !P1 ;  /* 0x000000ff14147207 */ /* 0x010fe20004800000 */
[----:B------:R-:W-:Y:S01]  /*03b0*/  FADD R2, R2, R7 ;  /* 0x0000000702027221 */ /* 0x000fe20000000000 */
[----:B-----5:R-:W-:-:S03]  /*03c0*/  SEL R7, R4, RZ, !P0 ;  /* 0x000000ff04077207 */ /* 0x020fc60004000000 */
[----:B------:R-:W-:Y:S01]  /*03d0*/  FADD R3, R3, R20 ;  /* 0x0000001403037221 */ /* 0x000fe20000000000 */
[----:B------:R-:W-:Y:S02]  /*03e0*/  SEL R4, R5, RZ, !P0 ;  /* 0x000000ff05047207 */ /* 0x000fe40004000000 */
[----:B------:R-:W-:Y:S02]  /*03f0*/  SEL R8, R8, RZ, P2 ;  /* 0x000000ff08087207 */ /* 0x000fe40001000000 */
[----:B------:R-:W-:Y:S02]  /*0400*/  SEL R9, R9, RZ, P2 ;  /* 0x000000ff09097207 */ /* 0x000fe40001000000 */
[----:B------:R-:W-:Y:S02]  /*0410*/  @!P3 SEL R8, R2, R7, !P1 ;  /* 0x000000070208b207 */ /* 0x000fe40004800000 */
[----:B------:R-:W-:-:S05]  /*0420*/  @!P3 SEL R9, R3, R4, !P1 ;  /* 0x000000040309b207 */ /* 0x000fca0004800000 */
[----:B------:R-:W-:Y:S01]  /*0430*/  STG.E.64 desc[UR4][R10.64], R8 ;  /* 0x000000080a007986 */ /* 0x000fe2000c101b04 */
[----:B------:R-:W-:Y:S05]  /*0440*/  EXIT ;  /* 0x000000000000794d */ /* 0x000fea0003800000 */
.L_x_0:
[----:B------:R-:W-:-:S00]  /*0450*/  BRA `(.L_x_0) ;  /* 0xfffffffc00fc7947 */ /* 0x000fc0000383ffff */
[----:B------:R-:W-:-:S00]  /*0460*/  NOP ;  /* 0x0000000000007918 */ /* 0x000fc00000000000 */
        /* <DEDUP_REMOVED lines=9> */
.L_x_1:


//--------------------- .nv.constant0.triton_poi_fused_cat_20 --------------------------
	.section	.nv.constant0.triton_poi_fused_cat_20,"a",@progbits
	.sectionflags	@""
	.align	4
.nv.constant0.triton_poi_fused_cat_20:
	.zero		572
